//
// Generated by NVIDIA NVVM Compiler
//
// Compiler Build ID: CL-36424714
// Cuda compilation tools, release 13.0, V13.0.88
// Based on NVVM 20.0.0
//

.version 9.0
.target sm_100
.address_size 64

	// .globl	_Z20cudaComputeXGradientPiPhiii

.visible .entry _Z20cudaComputeXGradientPiPhiii(
	.param .u64 .ptr .align 1 _Z20cudaComputeXGradientPiPhiii_param_0,
	.param .u64 .ptr .align 1 _Z20cudaComputeXGradientPiPhiii_param_1,
	.param .u32 _Z20cudaComputeXGradientPiPhiii_param_2,
	.param .u32 _Z20cudaComputeXGradientPiPhiii_param_3,
	.param .u32 _Z20cudaComputeXGradientPiPhiii_param_4
)
{


	ret;

}


// ===== COMPILED SASS (sm_100) =====

	.target	sm_100

	.elftype	@"ET_EXEC"


//--------------------- .note.nv.tkinfo           --------------------------
	.section	.note.nv.tkinfo,"",@"SHT_NOTE"
	.sectionflags	@"SHF_NOTE_NV_TKINFO"
	.tkinfo
        /*0018*/ 	.word	0x00000002
        /*0030*/ 	.string	""
        /*0030*/ 	.string	"ptxas"
        /*0030*/ 	.string	"Cuda compilation tools, release 13.0, V13.0.88"
        /*0030*/ 	.string	"Build cuda_13.0.r13.0/compiler.36424714_0"
        /*0030*/ 	.string	"-arch sm_100 -m 64 "



//--------------------- .note.nv.cuinfo           --------------------------
	.section	.note.nv.cuinfo,"",@"SHT_NOTE"
	.sectionflags	@"SHF_NOTE_NV_CUINFO"
        /*0018*/ 	.short	0x0002
        /*001a*/ 	.short	0x0064
        /*001c*/ 	.short	0x0082
	.zero		2


//--------------------- .nv.info                  --------------------------
	.section	.nv.info,"",@"SHT_CUDA_INFO"
	.align	4


	//----- nvinfo : EIATTR_REGCOUNT
	.align		4
        /*0000*/ 	.byte	0x04, 0x2f
        /*0002*/ 	.short	(.L_1 - .L_0)
	.align		4
.L_0:
        /*0004*/ 	.word	index@(_Z20cudaComputeXGradientPiPhiii)
        /*0008*/ 	.word	0x00000004


	//----- nvinfo : EIATTR_FRAME_SIZE
	.align		4
.L_1:
        /*000c*/ 	.byte	0x04, 0x11
        /*000e*/ 	.short	(.L_3 - .L_2)
	.align		4
.L_2:
        /*0010*/ 	.word	index@(_Z20cudaComputeXGradientPiPhiii)
        /*0014*/ 	.word	0x00000000


	//----- nvinfo : EIATTR_MIN_STACK_SIZE
	.align		4
.L_3:
        /*0018*/ 	.byte	0x04, 0x12
        /*001a*/ 	.short	(.L_5 - .L_4)
	.align		4
.L_4:
        /*001c*/ 	.word	index@(_Z20cudaComputeXGradientPiPhiii)
        /*0020*/ 	.word	0x00000000
.L_5:


//--------------------- .nv.compat                --------------------------
	.section	.nv.compat,"",@"SHT_CUDA_COMPAT_INFO"
	.align	4
        /*0000*/ 	.byte	0x02, 0x09, 0x00, 0x00, 0x02, 0x02, 0x01, 0x00, 0x02, 0x05, 0x05, 0x00, 0x03, 0x07, 0x01, 0x01
        /*0010*/ 	.byte	0x02, 0x03, 0x00, 0x00, 0x02, 0x06, 0x01, 0x00, 0x04, 0x0b, 0x08, 0x00, 0x09, 0x00, 0x00, 0x00
        /*0020*/ 	.byte	0x00, 0x00, 0x00, 0x00


//--------------------- .nv.info._Z20cudaComputeXGradientPiPhiii --------------------------
	.section	.nv.info._Z20cudaComputeXGradientPiPhiii,"",@"SHT_CUDA_INFO"
	.sectionflags	@""
	.align	4


	//----- nvinfo : EIATTR_CUDA_API_VERSION
	.align		4
        /*0000*/ 	.byte	0x04, 0x37
        /*0002*/ 	.short	(.L_7 - .L_6)
.L_6:
        /*0004*/ 	.word	0x00000082


	//----- nvinfo : EIATTR_KPARAM_INFO
	.align		4
.L_7:
        /*0008*/ 	.byte	0x04, 0x17
        /*000a*/ 	.short	(.L_9 - .L_8)
.L_8:
        /*000c*/ 	.word	0x00000000
        /*0010*/ 	.short	0x0004
        /*0012*/ 	.short	0x0018
        /*0014*/ 	.byte	0x00, 0xf0, 0x11, 0x00


	//----- nvinfo : EIATTR_KPARAM_INFO
	.align		4
.L_9:
        /*0018*/ 	.byte	0x04, 0x17
        /*001a*/ 	.short	(.L_11 - .L_10)
.L_10:
        /*001c*/ 	.word	0x00000000
        /*0020*/ 	.short	0x0003
        /*0022*/ 	.short	0x0014
        /*0024*/ 	.byte	0x00, 0xf0, 0x11, 0x00


	//----- nvinfo : EIATTR_KPARAM_INFO
	.align		4
.L_11:
        /*0028*/ 	.byte	0x04, 0x17
        /*002a*/ 	.short	(.L_13 - .L_12)
.L_12:
        /*002c*/ 	.word	0x00000000
        /*0030*/ 	.short	0x0002
        /*0032*/ 	.short	0x0010
        /*0034*/ 	.byte	0x00, 0xf0, 0x11, 0x00


	//----- nvinfo : EIATTR_KPARAM_INFO
	.align		4
.L_13:
        /*0038*/ 	.byte	0x04, 0x17
        /*003a*/ 	.short	(.L_15 - .L_14)
.L_14:
        /*003c*/ 	.word	0x00000000
        /*0040*/ 	.short	0x0001
        /*0042*/ 	.short	0x0008
        /*0044*/ 	.byte	0x00, 0xf5, 0x21, 0x00


	//----- nvinfo : EIATTR_KPARAM_INFO
	.align		4
.L_15:
        /*0048*/ 	.byte	0x04, 0x17
        /*004a*/ 	.short	(.L_17 - .L_16)
.L_16:
        /*004c*/ 	.word	0x00000000
        /*0050*/ 	.short	0x0000
        /*0052*/ 	.short	0x0000
        /*0054*/ 	.byte	0x00, 0xf5, 0x21, 0x00


	//----- nvinfo : EIATTR_SPARSE_MMA_MASK
	.align		4
.L_17:
        /*0058*/ 	.byte	0x03, 0x50
        /*005a*/ 	.short	0x0000


	//----- nvinfo : EIATTR_MAXREG_COUNT
	.align		4
        /*005c*/ 	.byte	0x03, 0x1b
        /*005e*/ 	.short	0x00ff


	//----- nvinfo : EIATTR_MERCURY_ISA_VERSION
	.align		4
        /*0060*/ 	.byte	0x03, 0x5f
        /*0062*/ 	.short	0x0101


	//----- nvinfo : EIATTR_VRC_CTA_INIT_COUNT
	.align		4
        /*0064*/ 	.byte	0x02, 0x4a
	.zero		1
	.zero		1


	//----- nvinfo : EIATTR_EXIT_INSTR_OFFSETS
	.align		4
        /*0068*/ 	.byte	0x04, 0x1c
        /*006a*/ 	.short	(.L_19 - .L_18)


	//   ....[0]....
.L_18:
        /*006c*/ 	.word	0x00000010


	//----- nvinfo : EIATTR_CBANK_PARAM_SIZE
	.align		4
.L_19:
        /*0070*/ 	.byte	0x03, 0x19
        /*0072*/ 	.short	0x001c


	//----- nvinfo : EIATTR_PARAM_CBANK
	.align		4
        /*0074*/ 	.byte	0x04, 0x0a
        /*0076*/ 	.short	(.L_21 - .L_20)
	.align		4
.L_20:
        /*0078*/ 	.word	index@(.nv.constant0._Z20cudaComputeXGradientPiPhiii)
        /*007c*/ 	.short	0x0380
        /*007e*/ 	.short	0x001c


	//----- nvinfo : EIATTR_SW_WAR
	.align		4
.L_21:
        /*0080*/ 	.byte	0x04, 0x36
        /*0082*/ 	.short	(.L_23 - .L_22)
.L_22:
        /*0084*/ 	.word	0x00000008
.L_23:


//--------------------- .nv.callgraph             --------------------------
	.section	.nv.callgraph,"",@"SHT_CUDA_CALLGRAPH"
	.align	4
	.sectionentsize	8
	.align		4
        /*0000*/ 	.word	0x00000000
	.align		4
        /*0004*/ 	.word	0xffffffff
	.align		4
        /*0008*/ 	.word	0x00000000
	.align		4
        /*000c*/ 	.word	0xfffffffe
	.align		4
        /*0010*/ 	.word	0x00000000
	.align		4
        /*0014*/ 	.word	0xfffffffd
	.align		4
        /*0018*/ 	.word	0x00000000
	.align		4
        /*001c*/ 	.word	0xfffffffc


//--------------------- .text._Z20cudaComputeXGradientPiPhiii --------------------------
	.section	.text._Z20cudaComputeXGradientPiPhiii,"ax",@progbits
	.align	128
        .global         _Z20cudaComputeXGradientPiPhiii
        .type           _Z20cudaComputeXGradientPiPhiii,@function
        .size           _Z20cudaComputeXGradientPiPhiii,(.L_x_1 - _Z20cudaComputeXGradientPiPhiii)
        .other          _Z20cudaComputeXGradientPiPhiii,@"STO_CUDA_ENTRY STV_DEFAULT"
_Z20cudaComputeXGradientPiPhiii:
.text._Z20cudaComputeXGradientPiPhiii:
[----:B------:R-:W-:Y:S01]  /*0000*/  LDC R1, c[0x0][0x37c] ;  /* 0x0000df00ff017b82 */ /* 0x000fe20000000800 */
[----:B------:R-:W-:Y:S05]  /*0010*/  EXIT ;  /* 0x000000000000794d */ /* 0x000fea0003800000 */
.L_x_0:
[----:B------:R-:W-:-:S00]  /*0020*/  BRA `(.L_x_0) ;  /* 0xfffffffc00fc7947 */ /* 0x000fc0000383ffff */
[----:B------:R-:W-:-:S00]  /*0030*/  NOP ;  /* 0x0000000000007918 */ /* 0x000fc00000000000 */
        /* <DEDUP_REMOVED lines=12> */
.L_x_1:


//--------------------- .nv.shared.reserved.0     --------------------------
	.section	.nv.shared.reserved.0,"aw",@nobits
	.weak		__nv_reservedSMEM_offset_0_alias
	.size		__nv_reservedSMEM_offset_0_alias, 0, 64
	.other		__nv_reservedSMEM_offset_0_alias,@"STO_CUDA_RESERVED_SHARED STV_DEFAULT"
__nv_reservedSMEM_offset_0_alias:
	.zero		0
	.zero		64


//--------------------- .nv.constant0._Z20cudaComputeXGradientPiPhiii --------------------------
	.section	.nv.constant0._Z20cudaComputeXGradientPiPhiii,"a",@progbits
	.sectionflags	@""
	.align	4
.nv.constant0._Z20cudaComputeXGradientPiPhiii:
	.zero		924


//--------------------- SYMBOLS --------------------------

	.type		.nv.reservedSmem.offset0,@object
	.size		.nv.reservedSmem.offset0,0x4
